//
// Generated by NVIDIA NVVM Compiler
//
// Compiler Build ID: CL-36424714
// Cuda compilation tools, release 13.0, V13.0.88
// Based on NVVM 20.0.0
//

.version 9.0
.target sm_100
.address_size 64

	// .globl	_Z13matrixMulCUDAPfS_S_i
// _ZZ13matrixMulCUDAPfS_S_iE6smem_c has been demoted
// _ZZ13matrixMulCUDAPfS_S_iE6smem_a has been demoted
// _ZZ13matrixMulCUDAPfS_S_iE6smem_b has been demoted

.visible .entry _Z13matrixMulCUDAPfS_S_i(
	.param .u64 .ptr .align 1 _Z13matrixMulCUDAPfS_S_i_param_0,
	.param .u64 .ptr .align 1 _Z13matrixMulCUDAPfS_S_i_param_1,
	.param .u64 .ptr .align 1 _Z13matrixMulCUDAPfS_S_i_param_2,
	.param .u32 _Z13matrixMulCUDAPfS_S_i_param_3
)
{
	.reg .pred 	%p<10>;
	.reg .b32 	%r<190>;
	.reg .b32 	%f<40>;
	.reg .b64 	%rd<33>;
	// demoted variable
	.shared .align 4 .b8 _ZZ13matrixMulCUDAPfS_S_iE6smem_c[16384];
	// demoted variable
	.shared .align 4 .b8 _ZZ13matrixMulCUDAPfS_S_iE6smem_a[2048];
	// demoted variable
	.shared .align 4 .b8 _ZZ13matrixMulCUDAPfS_S_iE6smem_b[2048];
	ld.param.u64 	%rd3, [_Z13matrixMulCUDAPfS_S_i_param_0];
	ld.param.u64 	%rd4, [_Z13matrixMulCUDAPfS_S_i_param_1];
	ld.param.u32 	%r40, [_Z13matrixMulCUDAPfS_S_i_param_3];
	cvta.to.global.u64 	%rd1, %rd4;
	cvta.to.global.u64 	%rd2, %rd3;
	mov.u32 	%r41, %ctaid.x;
	shl.b32 	%r1, %r41, 6;
	mov.u32 	%r42, %ctaid.y;
	shl.b32 	%r2, %r42, 6;
	mov.u32 	%r3, %tid.x;
	mov.u32 	%r43, %ntid.x;
	mov.u32 	%r4, %tid.y;
	mad.lo.s32 	%r5, %r43, %r4, %r3;
	mov.u32 	%r44, %ntid.y;
	mul.lo.s32 	%r6, %r43, %r44;
	setp.lt.s32 	%p1, %r40, 1;
	@%p1 bra 	$L__BB0_11;
	shl.b32 	%r46, %r3, 5;
	mov.u32 	%r47, _ZZ13matrixMulCUDAPfS_S_iE6smem_a;
	add.s32 	%r7, %r47, %r46;
	shl.b32 	%r48, %r4, 2;
	mov.u32 	%r49, _ZZ13matrixMulCUDAPfS_S_iE6smem_b;
	add.s32 	%r8, %r49, %r48;
	add.s32 	%r9, %r5, %r6;
	max.u32 	%r50, %r9, 512;
	setp.lt.u32 	%p2, %r9, 512;
	selp.u32 	%r51, 1, 0, %p2;
	add.s32 	%r52, %r9, %r51;
	sub.s32 	%r53, %r50, %r52;
	div.u32 	%r54, %r53, %r6;
	add.s32 	%r10, %r54, %r51;
	and.b32  	%r11, %r10, 3;
	shr.u32 	%r12, %r5, 6;
	and.b32  	%r55, %r5, 63;
	add.s32 	%r56, %r2, %r55;
	mul.lo.s32 	%r13, %r56, %r40;
	shl.b32 	%r57, %r5, 5;
	and.b32  	%r58, %r57, 2016;
	add.s32 	%r59, %r47, %r58;
	shl.b32 	%r60, %r12, 2;
	add.s32 	%r14, %r59, %r60;
	shl.b32 	%r61, %r12, 8;
	add.s32 	%r62, %r49, %r61;
	shl.b32 	%r63, %r5, 2;
	and.b32  	%r64, %r63, 252;
	add.s32 	%r15, %r62, %r64;
	shr.u32 	%r16, %r9, 6;
	and.b32  	%r65, %r9, 63;
	add.s32 	%r66, %r2, %r65;
	mul.lo.s32 	%r17, %r66, %r40;
	shl.b32 	%r67, %r9, 5;
	and.b32  	%r68, %r67, 2016;
	add.s32 	%r69, %r47, %r68;
	shl.b32 	%r70, %r16, 2;
	add.s32 	%r18, %r69, %r70;
	shl.b32 	%r71, %r16, 8;
	add.s32 	%r72, %r49, %r71;
	shl.b32 	%r73, %r9, 2;
	and.b32  	%r74, %r73, 252;
	add.s32 	%r19, %r72, %r74;
	add.s32 	%r20, %r9, %r6;
	shr.u32 	%r21, %r20, 6;
	and.b32  	%r75, %r20, 63;
	add.s32 	%r76, %r2, %r75;
	mul.lo.s32 	%r22, %r76, %r40;
	shl.b32 	%r77, %r20, 5;
	and.b32  	%r78, %r77, 2016;
	add.s32 	%r79, %r47, %r78;
	shl.b32 	%r80, %r21, 2;
	add.s32 	%r23, %r79, %r80;
	shl.b32 	%r81, %r21, 8;
	add.s32 	%r82, %r49, %r81;
	shl.b32 	%r83, %r20, 2;
	and.b32  	%r84, %r83, 252;
	add.s32 	%r24, %r82, %r84;
	mov.b32 	%r184, 0;
$L__BB0_2:
	mov.u32 	%r25, %r184;
	setp.gt.u32 	%p3, %r5, 511;
	@%p3 bra 	$L__BB0_10;
	setp.eq.s32 	%p4, %r11, 3;
	mov.u32 	%r185, %r5;
	@%p4 bra 	$L__BB0_7;
	setp.eq.s32 	%p5, %r11, 0;
	add.s32 	%r85, %r12, %r25;
	add.s32 	%r86, %r13, %r85;
	mul.wide.u32 	%rd5, %r86, 4;
	add.s64 	%rd6, %rd2, %rd5;
	ld.global.f32 	%f1, [%rd6];
	st.shared.f32 	[%r14], %f1;
	and.b32  	%r87, %r5, 63;
	add.s32 	%r88, %r87, %r1;
	mad.lo.s32 	%r89, %r85, %r40, %r88;
	mul.wide.s32 	%rd7, %r89, 4;
	add.s64 	%rd8, %rd1, %rd7;
	ld.global.f32 	%f2, [%rd8];
	st.shared.f32 	[%r15], %f2;
	mov.u32 	%r185, %r9;
	@%p5 bra 	$L__BB0_7;
	setp.eq.s32 	%p6, %r11, 1;
	add.s32 	%r90, %r16, %r25;
	add.s32 	%r91, %r17, %r90;
	mul.wide.u32 	%rd9, %r91, 4;
	add.s64 	%rd10, %rd2, %rd9;
	ld.global.f32 	%f3, [%rd10];
	st.shared.f32 	[%r18], %f3;
	and.b32  	%r92, %r9, 63;
	add.s32 	%r93, %r92, %r1;
	mad.lo.s32 	%r94, %r90, %r40, %r93;
	mul.wide.s32 	%rd11, %r94, 4;
	add.s64 	%rd12, %rd1, %rd11;
	ld.global.f32 	%f4, [%rd12];
	st.shared.f32 	[%r19], %f4;
	mov.u32 	%r185, %r20;
	@%p6 bra 	$L__BB0_7;
	add.s32 	%r185, %r20, %r6;
	add.s32 	%r95, %r21, %r25;
	add.s32 	%r96, %r22, %r95;
	mul.wide.u32 	%rd13, %r96, 4;
	add.s64 	%rd14, %rd2, %rd13;
	ld.global.f32 	%f5, [%rd14];
	st.shared.f32 	[%r23], %f5;
	and.b32  	%r97, %r20, 63;
	add.s32 	%r98, %r97, %r1;
	mad.lo.s32 	%r99, %r95, %r40, %r98;
	mul.wide.s32 	%rd15, %r99, 4;
	add.s64 	%rd16, %rd1, %rd15;
	ld.global.f32 	%f6, [%rd16];
	st.shared.f32 	[%r24], %f6;
$L__BB0_7:
	setp.lt.u32 	%p7, %r10, 3;
	@%p7 bra 	$L__BB0_10;
	shl.b32 	%r100, %r6, 1;
	add.s32 	%r188, %r100, %r185;
	mad.lo.s32 	%r187, %r6, 3, %r185;
	add.s32 	%r186, %r6, %r185;
$L__BB0_9:
	shr.u32 	%r101, %r185, 6;
	add.s32 	%r102, %r101, %r25;
	and.b32  	%r103, %r185, 63;
	add.s32 	%r104, %r2, %r103;
	add.s32 	%r105, %r103, %r1;
	mad.lo.s32 	%r106, %r104, %r40, %r102;
	mul.wide.u32 	%rd17, %r106, 4;
	add.s64 	%rd18, %rd2, %rd17;
	ld.global.f32 	%f7, [%rd18];
	shl.b32 	%r107, %r185, 5;
	and.b32  	%r108, %r107, 2016;
	mov.u32 	%r109, _ZZ13matrixMulCUDAPfS_S_iE6smem_a;
	add.s32 	%r110, %r109, %r108;
	shl.b32 	%r111, %r101, 2;
	add.s32 	%r112, %r110, %r111;
	st.shared.f32 	[%r112], %f7;
	mad.lo.s32 	%r113, %r102, %r40, %r105;
	mul.wide.s32 	%rd19, %r113, 4;
	add.s64 	%rd20, %rd1, %rd19;
	ld.global.f32 	%f8, [%rd20];
	shl.b32 	%r114, %r101, 8;
	mov.u32 	%r115, _ZZ13matrixMulCUDAPfS_S_iE6smem_b;
	add.s32 	%r116, %r115, %r114;
	shl.b32 	%r117, %r185, 2;
	and.b32  	%r118, %r117, 252;
	add.s32 	%r119, %r116, %r118;
	st.shared.f32 	[%r119], %f8;
	add.s32 	%r120, %r185, %r6;
	shr.u32 	%r121, %r186, 6;
	add.s32 	%r122, %r121, %r25;
	and.b32  	%r123, %r186, 63;
	add.s32 	%r124, %r2, %r123;
	add.s32 	%r125, %r123, %r1;
	mad.lo.s32 	%r126, %r124, %r40, %r122;
	mul.wide.u32 	%rd21, %r126, 4;
	add.s64 	%rd22, %rd2, %rd21;
	ld.global.f32 	%f9, [%rd22];
	shl.b32 	%r127, %r186, 5;
	and.b32  	%r128, %r127, 2016;
	add.s32 	%r129, %r109, %r128;
	shl.b32 	%r130, %r121, 2;
	add.s32 	%r131, %r129, %r130;
	st.shared.f32 	[%r131], %f9;
	mad.lo.s32 	%r132, %r122, %r40, %r125;
	mul.wide.s32 	%rd23, %r132, 4;
	add.s64 	%rd24, %rd1, %rd23;
	ld.global.f32 	%f10, [%rd24];
	shl.b32 	%r133, %r121, 8;
	add.s32 	%r134, %r115, %r133;
	shl.b32 	%r135, %r186, 2;
	and.b32  	%r136, %r135, 252;
	add.s32 	%r137, %r134, %r136;
	st.shared.f32 	[%r137], %f10;
	add.s32 	%r138, %r120, %r6;
	shr.u32 	%r139, %r188, 6;
	add.s32 	%r140, %r139, %r25;
	and.b32  	%r141, %r188, 63;
	add.s32 	%r142, %r2, %r141;
	add.s32 	%r143, %r141, %r1;
	mad.lo.s32 	%r144, %r142, %r40, %r140;
	mul.wide.u32 	%rd25, %r144, 4;
	add.s64 	%rd26, %rd2, %rd25;
	ld.global.f32 	%f11, [%rd26];
	shl.b32 	%r145, %r188, 5;
	and.b32  	%r146, %r145, 2016;
	add.s32 	%r147, %r109, %r146;
	shl.b32 	%r148, %r139, 2;
	add.s32 	%r149, %r147, %r148;
	st.shared.f32 	[%r149], %f11;
	mad.lo.s32 	%r150, %r140, %r40, %r143;
	mul.wide.s32 	%rd27, %r150, 4;
	add.s64 	%rd28, %rd1, %rd27;
	ld.global.f32 	%f12, [%rd28];
	shl.b32 	%r151, %r139, 8;
	add.s32 	%r152, %r115, %r151;
	shl.b32 	%r153, %r188, 2;
	and.b32  	%r154, %r153, 252;
	add.s32 	%r155, %r152, %r154;
	st.shared.f32 	[%r155], %f12;
	add.s32 	%r156, %r138, %r6;
	shr.u32 	%r157, %r187, 6;
	add.s32 	%r158, %r157, %r25;
	and.b32  	%r159, %r187, 63;
	add.s32 	%r160, %r2, %r159;
	add.s32 	%r161, %r159, %r1;
	mad.lo.s32 	%r162, %r160, %r40, %r158;
	mul.wide.u32 	%rd29, %r162, 4;
	add.s64 	%rd30, %rd2, %rd29;
	ld.global.f32 	%f13, [%rd30];
	shl.b32 	%r163, %r187, 5;
	and.b32  	%r164, %r163, 2016;
	add.s32 	%r165, %r109, %r164;
	shl.b32 	%r166, %r157, 2;
	add.s32 	%r167, %r165, %r166;
	st.shared.f32 	[%r167], %f13;
	mad.lo.s32 	%r168, %r158, %r40, %r161;
	mul.wide.s32 	%rd31, %r168, 4;
	add.s64 	%rd32, %rd1, %rd31;
	ld.global.f32 	%f14, [%rd32];
	shl.b32 	%r169, %r157, 8;
	add.s32 	%r170, %r115, %r169;
	shl.b32 	%r171, %r187, 2;
	and.b32  	%r172, %r171, 252;
	add.s32 	%r173, %r170, %r172;
	st.shared.f32 	[%r173], %f14;
	add.s32 	%r185, %r156, %r6;
	shl.b32 	%r174, %r6, 2;
	add.s32 	%r188, %r188, %r174;
	add.s32 	%r187, %r187, %r174;
	add.s32 	%r186, %r186, %r174;
	setp.lt.u32 	%p8, %r185, 512;
	@%p8 bra 	$L__BB0_9;
$L__BB0_10:
	bar.sync 	0;
	shl.b32 	%r175, %r2, 8;
	mov.u32 	%r176, _ZZ13matrixMulCUDAPfS_S_iE6smem_c;
	add.s32 	%r177, %r176, %r175;
	shl.b32 	%r178, %r1, 2;
	add.s32 	%r179, %r177, %r178;
	ld.shared.f32 	%f15, [%r179];
	add.s32 	%r184, %r25, 8;
	shl.b32 	%r180, %r25, 2;
	add.s32 	%r181, %r7, %r180;
	ld.shared.f32 	%f16, [%r181];
	shl.b32 	%r182, %r25, 8;
	add.s32 	%r183, %r8, %r182;
	ld.shared.f32 	%f17, [%r183];
	fma.rn.f32 	%f18, %f16, %f17, %f15;
	ld.shared.f32 	%f19, [%r181+4];
	ld.shared.f32 	%f20, [%r183+256];
	fma.rn.f32 	%f21, %f19, %f20, %f18;
	ld.shared.f32 	%f22, [%r181+8];
	ld.shared.f32 	%f23, [%r183+512];
	fma.rn.f32 	%f24, %f22, %f23, %f21;
	ld.shared.f32 	%f25, [%r181+12];
	ld.shared.f32 	%f26, [%r183+768];
	fma.rn.f32 	%f27, %f25, %f26, %f24;
	ld.shared.f32 	%f28, [%r181+16];
	ld.shared.f32 	%f29, [%r183+1024];
	fma.rn.f32 	%f30, %f28, %f29, %f27;
	ld.shared.f32 	%f31, [%r181+20];
	ld.shared.f32 	%f32, [%r183+1280];
	fma.rn.f32 	%f33, %f31, %f32, %f30;
	ld.shared.f32 	%f34, [%r181+24];
	ld.shared.f32 	%f35, [%r183+1536];
	fma.rn.f32 	%f36, %f34, %f35, %f33;
	ld.shared.f32 	%f37, [%r181+28];
	ld.shared.f32 	%f38, [%r183+1792];
	fma.rn.f32 	%f39, %f37, %f38, %f36;
	st.shared.f32 	[%r179], %f39;
	bar.sync 	0;
	setp.lt.s32 	%p9, %r184, %r40;
	@%p9 bra 	$L__BB0_2;
$L__BB0_11:
	ret;

}


// ===== COMPILED SASS (sm_100) =====

	.target	sm_100

	.elftype	@"ET_EXEC"


//--------------------- .note.nv.tkinfo           --------------------------
	.section	.note.nv.tkinfo,"",@"SHT_NOTE"
	.sectionflags	@"SHF_NOTE_NV_TKINFO"
	.tkinfo
        /*0018*/ 	.word	0x00000002
        /*0030*/ 	.string	""
        /*0030*/ 	.string	"ptxas"
        /*0030*/ 	.string	"Cuda compilation tools, release 13.0, V13.0.88"
        /*0030*/ 	.string	"Build cuda_13.0.r13.0/compiler.36424714_0"
        /*0030*/ 	.string	"-arch sm_100 -m 64 "



//--------------------- .note.nv.cuinfo           --------------------------
	.section	.note.nv.cuinfo,"",@"SHT_NOTE"
	.sectionflags	@"SHF_NOTE_NV_CUINFO"
        /*0018*/ 	.short	0x0002
        /*001a*/ 	.short	0x0064
        /*001c*/ 	.short	0x0082
	.zero		2


//--------------------- .nv.info                  --------------------------
	.section	.nv.info,"",@"SHT_CUDA_INFO"
	.align	4


	//----- nvinfo : EIATTR_REGCOUNT
	.align		4
        /*0000*/ 	.byte	0x04, 0x2f
        /*0002*/ 	.short	(.L_1 - .L_0)
	.align		4
.L_0:
        /*0004*/ 	.word	index@(_Z13matrixMulCUDAPfS_S_i)
        /*0008*/ 	.word	0x00000028


	//----- nvinfo : EIATTR_FRAME_SIZE
	.align		4
.L_1:
        /*000c*/ 	.byte	0x04, 0x11
        /*000e*/ 	.short	(.L_3 - .L_2)
	.align		4
.L_2:
        /*0010*/ 	.word	index@(_Z13matrixMulCUDAPfS_S_i)
        /*0014*/ 	.word	0x00000000


	//----- nvinfo : EIATTR_MIN_STACK_SIZE
	.align		4
.L_3:
        /*0018*/ 	.byte	0x04, 0x12
        /*001a*/ 	.short	(.L_5 - .L_4)
	.align		4
.L_4:
        /*001c*/ 	.word	index@(_Z13matrixMulCUDAPfS_S_i)
        /*0020*/ 	.word	0x00000000
.L_5:


//--------------------- .nv.compat                --------------------------
	.section	.nv.compat,"",@"SHT_CUDA_COMPAT_INFO"
	.align	4
        /*0000*/ 	.byte	0x02, 0x09, 0x00, 0x00, 0x02, 0x02, 0x01, 0x00, 0x02, 0x05, 0x05, 0x00, 0x03, 0x07, 0x01, 0x01
        /*0010*/ 	.byte	0x02, 0x03, 0x00, 0x00, 0x02, 0x06, 0x01, 0x00, 0x04, 0x0b, 0x08, 0x00, 0x09, 0x00, 0x00, 0x00
        /*0020*/ 	.byte	0x00, 0x00, 0x00, 0x00


//--------------------- .nv.info._Z13matrixMulCUDAPfS_S_i --------------------------
	.section	.nv.info._Z13matrixMulCUDAPfS_S_i,"",@"SHT_CUDA_INFO"
	.sectionflags	@""
	.align	4


	//----- nvinfo : EIATTR_CUDA_API_VERSION
	.align		4
        /*0000*/ 	.byte	0x04, 0x37
        /*0002*/ 	.short	(.L_7 - .L_6)
.L_6:
        /*0004*/ 	.word	0x00000082


	//----- nvinfo : EIATTR_KPARAM_INFO
	.align		4
.L_7:
        /*0008*/ 	.byte	0x04, 0x17
        /*000a*/ 	.short	(.L_9 - .L_8)
.L_8:
        /*000c*/ 	.word	0x00000000
        /*0010*/ 	.short	0x0003
        /*0012*/ 	.short	0x0018
        /*0014*/ 	.byte	0x00, 0xf0, 0x11, 0x00


	//----- nvinfo : EIATTR_KPARAM_INFO
	.align		4
.L_9:
        /*0018*/ 	.byte	0x04, 0x17
        /*001a*/ 	.short	(.L_11 - .L_10)
.L_10:
        /*001c*/ 	.word	0x00000000
        /*0020*/ 	.short	0x0002
        /*0022*/ 	.short	0x0010
        /*0024*/ 	.byte	0x00, 0xf5, 0x21, 0x00


	//----- nvinfo : EIATTR_KPARAM_INFO
	.align		4
.L_11:
        /*0028*/ 	.byte	0x04, 0x17
        /*002a*/ 	.short	(.L_13 - .L_12)
.L_12:
        /*002c*/ 	.word	0x00000000
        /*0030*/ 	.short	0x0001
        /*0032*/ 	.short	0x0008
        /*0034*/ 	.byte	0x00, 0xf5, 0x21, 0x00


	//----- nvinfo : EIATTR_KPARAM_INFO
	.align		4
.L_13:
        /*0038*/ 	.byte	0x04, 0x17
        /*003a*/ 	.short	(.L_15 - .L_14)
.L_14:
        /*003c*/ 	.word	0x00000000
        /*0040*/ 	.short	0x0000
        /*0042*/ 	.short	0x0000
        /*0044*/ 	.byte	0x00, 0xf5, 0x21, 0x00


	//----- nvinfo : EIATTR_SPARSE_MMA_MASK
	.align		4
.L_15:
        /*0048*/ 	.byte	0x03, 0x50
        /*004a*/ 	.short	0x0000


	//----- nvinfo : EIATTR_MAXREG_COUNT
	.align		4
        /*004c*/ 	.byte	0x03, 0x1b
        /*004e*/ 	.short	0x00ff


	//----- nvinfo : EIATTR_NUM_BARRIERS
	.align		4
        /*0050*/ 	.byte	0x02, 0x4c
        /*0052*/ 	.byte	0x01
	.zero		1


	//----- nvinfo : EIATTR_MERCURY_ISA_VERSION
	.align		4
        /*0054*/ 	.byte	0x03, 0x5f
        /*0056*/ 	.short	0x0101


	//----- nvinfo : EIATTR_VRC_CTA_INIT_COUNT
	.align		4
        /*0058*/ 	.byte	0x02, 0x4a
	.zero		1
	.zero		1


	//----- nvinfo : EIATTR_EXIT_INSTR_OFFSETS
	.align		4
        /*005c*/ 	.byte	0x04, 0x1c
        /*005e*/ 	.short	(.L_17 - .L_16)


	//   ....[0]....
.L_16:
        /*0060*/ 	.word	0x00000060


	//   ....[1]....
        /*0064*/ 	.word	0x00001130


	//----- nvinfo : EIATTR_CRS_STACK_SIZE
	.align		4
.L_17:
        /*0068*/ 	.byte	0x04, 0x1e
        /*006a*/ 	.short	(.L_19 - .L_18)
.L_18:
        /*006c*/ 	.word	0x00000000


	//----- nvinfo : EIATTR_CBANK_PARAM_SIZE
	.align		4
.L_19:
        /*0070*/ 	.byte	0x03, 0x19
        /*0072*/ 	.short	0x001c


	//----- nvinfo : EIATTR_PARAM_CBANK
	.align		4
        /*0074*/ 	.byte	0x04, 0x0a
        /*0076*/ 	.short	(.L_21 - .L_20)
	.align		4
.L_20:
        /*0078*/ 	.word	index@(.nv.constant0._Z13matrixMulCUDAPfS_S_i)
        /*007c*/ 	.short	0x0380
        /*007e*/ 	.short	0x001c


	//----- nvinfo : EIATTR_SW_WAR
	.align		4
.L_21:
        /*0080*/ 	.byte	0x04, 0x36
        /*0082*/ 	.short	(.L_23 - .L_22)
.L_22:
        /*0084*/ 	.word	0x00000008
.L_23:


//--------------------- .nv.callgraph             --------------------------
	.section	.nv.callgraph,"",@"SHT_CUDA_CALLGRAPH"
	.align	4
	.sectionentsize	8
	.align		4
        /*0000*/ 	.word	0x00000000
	.align		4
        /*0004*/ 	.word	0xffffffff
	.align		4
        /*0008*/ 	.word	0x00000000
	.align		4
        /*000c*/ 	.word	0xfffffffe
	.align		4
        /*0010*/ 	.word	0x00000000
	.align		4
        /*0014*/ 	.word	0xfffffffd
	.align		4
        /*0018*/ 	.word	0x00000000
	.align		4
        /*001c*/ 	.word	0xfffffffc


//--------------------- .text._Z13matrixMulCUDAPfS_S_i --------------------------
	.section	.text._Z13matrixMulCUDAPfS_S_i,"ax",@progbits
	.align	128
        .global         _Z13matrixMulCUDAPfS_S_i
        .type           _Z13matrixMulCUDAPfS_S_i,@function
        .size           _Z13matrixMulCUDAPfS_S_i,(.L_x_7 - _Z13matrixMulCUDAPfS_S_i)
        .other          _Z13matrixMulCUDAPfS_S_i,@"STO_CUDA_ENTRY STV_DEFAULT"
_Z13matrixMulCUDAPfS_S_i:
.text._Z13matrixMulCUDAPfS_S_i:
[----:B------:R-:W-:Y:S08]  /*0000*/  LDC R1, c[0x0][0x37c] ;  /* 0x0000df00ff017b82 */ /* 0x000ff00000000800 */
[----:B------:R-:W0:Y:S01]  /*0010*/  LDC R2, c[0x0][0x398] ;  /* 0x0000e600ff027b82 */ /* 0x000e220000000800 */
[----:B------:R-:W1:Y:S07]  /*0020*/  LDCU UR4, c[0x0][0x360] ;  /* 0x00006c00ff0477ac */ /* 0x000e6e0008000800 */
[----:B------:R-:W1:Y:S01]  /*0030*/  LDC R0, c[0x0][0x364] ;  /* 0x0000d900ff007b82 */ /* 0x000e620000000800 */
[----:B0-----:R-:W-:Y:S01]  /*0040*/  ISETP.GE.AND P0, PT, R2, 0x1, PT ;  /* 0x000000010200780c */ /* 0x001fe20003f06270 */
[----:B-1----:R-:W-:-:S12]  /*0050*/  IMAD R0, R0, UR4, RZ ;  /* 0x0000000400007c24 */ /* 0x002fd8000f8e02ff */
[----:B------:R-:W-:Y:S05]  /*0060*/  @!P0 EXIT ;  /* 0x000000000000894d */ /* 0x000fea0003800000 */
[----:B------:R-:W0:Y:S01]  /*0070*/  I2F.U32.RP R4, R0 ;  /* 0x0000000000047306 */ /* 0x000e220000209000 */
[----:B------:R-:W1:Y:S01]  /*0080*/  S2R R9, SR_TID.X ;  /* 0x0000000000097919 */ /* 0x000e620000002100 */
[----:B------:R-:W-:Y:S01]  /*0090*/  IMAD.MOV R11, RZ, RZ, -R0 ;  /* 0x000000ffff0b7224 */ /* 0x000fe200078e0a00 */
[----:B------:R-:W2:Y:S01]  /*00a0*/  S2UR UR6, SR_CgaCtaId ;  /* 0x00000000000679c3 */ /* 0x000ea20000008800 */
[----:B------:R-:W-:Y:S01]  /*00b0*/  ISETP.NE.U32.AND P2, PT, R0, RZ, PT ;  /* 0x000000ff0000720c */ /* 0x000fe20003f45070 */
[----:B------:R-:W1:Y:S01]  /*00c0*/  S2R R22, SR_TID.Y ;  /* 0x0000000000167919 */ /* 0x000e620000002200 */
[----:B------:R-:W-:Y:S01]  /*00d0*/  IMAD.MOV.U32 R21, RZ, RZ, RZ ;  /* 0x000000ffff157224 */ /* 0x000fe200078e00ff */
[----:B------:R-:W3:Y:S01]  /*00e0*/  LDCU.64 UR8, c[0x0][0x358] ;  /* 0x00006b00ff0877ac */ /* 0x000ee20008000a00 */
[----:B0-----:R-:W0:Y:S02]  /*00f0*/  MUFU.RCP R4, R4 ;  /* 0x0000000400047308 */ /* 0x001e240000001000 */
[----:B0-----:R-:W-:-:S06]  /*0100*/  VIADD R6, R4, 0xffffffe ;  /* 0x0ffffffe04067836 */ /* 0x001fcc0000000000 */
[----:B------:R0:W4:Y:S01]  /*0110*/  F2I.FTZ.U32.TRUNC.NTZ R7, R6 ;  /* 0x0000000600077305 */ /* 0x000122000021f000 */
[----:B-1----:R-:W-:Y:S01]  /*0120*/  IMAD R3, R22, UR4, R9 ;  /* 0x0000000416037c24 */ /* 0x002fe2000f8e0209 */
[----:B------:R-:W-:Y:S02]  /*0130*/  UMOV UR4, 0x400 ;  /* 0x0000040000047882 */ /* 0x000fe40000000000 */
[----:B------:R-:W-:Y:S02]  /*0140*/  UIADD3 UR5, UPT, UPT, UR4, 0x4800, URZ ;  /* 0x0000480004057890 */ /* 0x000fe4000fffe0ff */
[----:B------:R-:W-:Y:S01]  /*0150*/  IADD3 R5, PT, PT, R3, R0, RZ ;  /* 0x0000000003057210 */ /* 0x000fe20007ffe0ff */
[----:B------:R-:W-:Y:S01]  /*0160*/  UIADD3 UR4, UPT, UPT, UR4, 0x4000, URZ ;  /* 0x0000400004047890 */ /* 0x000fe2000fffe0ff */
[----:B0-----:R-:W-:Y:S02]  /*0170*/  IMAD.MOV.U32 R6, RZ, RZ, RZ ;  /* 0x000000ffff067224 */ /* 0x001fe400078e00ff */
[C---:B------:R-:W-:Y:S01]  /*0180*/  ISETP.GE.U32.AND P0, PT, R5.reuse, 0x200, PT ;  /* 0x000002000500780c */ /* 0x040fe20003f06070 */
[----:B--2---:R-:W-:Y:S01]  /*0190*/  ULEA UR5, UR6, UR5, 0x18 ;  /* 0x0000000506057291 */ /* 0x004fe2000f8ec0ff */
[----:B------:R-:W-:Y:S01]  /*01a0*/  VIMNMX.U32 R2, PT, PT, R5, 0x200, !PT ;  /* 0x0000020005027848 */ /* 0x000fe20007fe0000 */
[----:B------:R-:W-:Y:S01]  /*01b0*/  ULEA UR4, UR6, UR4, 0x18 ;  /* 0x0000000406047291 */ /* 0x000fe2000f8ec0ff */
[----:B------:R-:W-:Y:S01]  /*01c0*/  SEL R19, RZ, 0x1, P0 ;  /* 0x00000001ff137807 */ /* 0x000fe20000000000 */
[----:B----4-:R-:W-:-:S02]  /*01d0*/  IMAD R11, R11, R7, RZ ;  /* 0x000000070b0b7224 */ /* 0x010fc400078e02ff */
[----:B------:R-:W-:Y:S01]  /*01e0*/  IMAD.SHL.U32 R10, R5, 0x4, RZ ;  /* 0x00000004050a7824 */ /* 0x000fe200078e00ff */
[----:B------:R-:W-:Y:S01]  /*01f0*/  LEA R22, R22, UR5, 0x2 ;  /* 0x0000000516167c11 */ /* 0x000fe2000f8e10ff */
[----:B------:R-:W-:Y:S01]  /*0200*/  IMAD.HI.U32 R4, R7, R11, R6 ;  /* 0x0000000b07047227 */ /* 0x000fe200078e0006 */
[----:B------:R-:W-:Y:S02]  /*0210*/  IADD3 R7, PT, PT, R2, -R5, -R19 ;  /* 0x8000000502077210 */ /* 0x000fe40007ffe813 */
[----:B------:R-:W-:Y:S02]  /*0220*/  SHF.R.U32.HI R6, RZ, 0x6, R5 ;  /* 0x00000006ff067819 */ /* 0x000fe40000011605 */
[----:B------:R-:W-:Y:S01]  /*0230*/  LOP3.LUT R10, R10, 0xfc, RZ, 0xc0, !PT ;  /* 0x000000fc0a0a7812 */ /* 0x000fe200078ec0ff */
[----:B------:R-:W-:Y:S01]  /*0240*/  IMAD.HI.U32 R8, R4, R7, RZ ;  /* 0x0000000704087227 */ /* 0x000fe200078e00ff */
[----:B------:R-:W-:Y:S01]  /*0250*/  LEA R17, R6, UR5, 0x8 ;  /* 0x0000000506117c11 */ /* 0x000fe2000f8e40ff */
[----:B------:R-:W0:Y:S01]  /*0260*/  S2R R4, SR_CTAID.Y ;  /* 0x0000000000047919 */ /* 0x000e220000002600 */
[----:B------:R-:W-:Y:S01]  /*0270*/  LEA R20, R9, UR4, 0x5 ;  /* 0x0000000409147c11 */ /* 0x000fe2000f8e28ff */
[----:B------:R-:W-:-:S02]  /*0280*/  IMAD.MOV R2, RZ, RZ, -R8 ;  /* 0x000000ffff027224 */ /* 0x000fc400078e0a08 */
[----:B------:R-:W-:Y:S02]  /*0290*/  IMAD.IADD R17, R17, 0x1, R10 ;  /* 0x0000000111117824 */ /* 0x000fe400078e020a */
[----:B------:R-:W-:Y:S02]  /*02a0*/  IMAD R7, R0, R2, R7 ;  /* 0x0000000200077224 */ /* 0x000fe400078e0207 */
[----:B------:R-:W1:Y:S03]  /*02b0*/  S2R R2, SR_CTAID.X ;  /* 0x0000000000027919 */ /* 0x000e660000002500 */
[----:B------:R-:W-:-:S13]  /*02c0*/  ISETP.GE.U32.AND P0, PT, R7, R0, PT ;  /* 0x000000000700720c */ /* 0x000fda0003f06070 */
[----:B------:R-:W-:Y:S02]  /*02d0*/  @P0 IADD3 R7, PT, PT, -R0, R7, RZ ;  /* 0x0000000700070210 */ /* 0x000fe40007ffe1ff */
[----:B------:R-:W-:Y:S02]  /*02e0*/  @P0 IADD3 R8, PT, PT, R8, 0x1, RZ ;  /* 0x0000000108080810 */ /* 0x000fe40007ffe0ff */
[----:B------:R-:W-:Y:S01]  /*02f0*/  ISETP.GE.U32.AND P1, PT, R7, R0, PT ;  /* 0x000000000700720c */ /* 0x000fe20003f26070 */
[----:B------:R-:W-:-:S04]  /*0300*/  IMAD.IADD R7, R0, 0x1, R5 ;  /* 0x0000000100077824 */ /* 0x000fc800078e0205 */
[C---:B------:R-:W-:Y:S01]  /*0310*/  IMAD.SHL.U32 R12, R7.reuse, 0x4, RZ ;  /* 0x00000004070c7824 */ /* 0x040fe200078e00ff */
[----:B------:R-:W-:Y:S02]  /*0320*/  SHF.L.U32 R11, R7, 0x5, RZ ;  /* 0x00000005070b7819 */ /* 0x000fe400000006ff */
[----:B------:R-:W-:Y:S02]  /*0330*/  SHF.R.U32.HI R16, RZ, 0x6, R7 ;  /* 0x00000006ff107819 */ /* 0x000fe40000011607 */
[----:B------:R-:W-:Y:S02]  /*0340*/  LOP3.LUT R11, R11, 0x7e0, RZ, 0xc0, !PT ;  /* 0x000007e00b0b7812 */ /* 0x000fe400078ec0ff */
[----:B------:R-:W-:Y:S01]  /*0350*/  LOP3.LUT R13, R12, 0xfc, RZ, 0xc0, !PT ;  /* 0x000000fc0c0d7812 */ /* 0x000fe200078ec0ff */
[----:B------:R-:W-:Y:S01]  /*0360*/  @P1 VIADD R8, R8, 0x1 ;  /* 0x0000000108081836 */ /* 0x000fe20000000000 */
[----:B------:R-:W-:Y:S01]  /*0370*/  LEA R18, R16, UR5, 0x8 ;  /* 0x0000000510127c11 */ /* 0x000fe2000f8e40ff */
[----:B------:R-:W-:Y:S01]  /*0380*/  VIADD R11, R11, UR4 ;  /* 0x000000040b0b7c36 */ /* 0x000fe20008000000 */
[----:B------:R-:W-:-:S03]  /*0390*/  @!P2 LOP3.LUT R8, RZ, R0, RZ, 0x33, !PT ;  /* 0x00000000ff08a212 */ /* 0x000fc600078e33ff */
[----:B------:R-:W-:Y:S01]  /*03a0*/  IMAD.IADD R18, R18, 0x1, R13 ;  /* 0x0000000112127824 */ /* 0x000fe200078e020d */
[----:B------:R-:W-:Y:S02]  /*03b0*/  IADD3 R19, PT, PT, R19, R8, RZ ;  /* 0x0000000813137210 */ /* 0x000fe40007ffe0ff */
[----:B01-3--:R-:W-:-:S07]  /*03c0*/  LEA R23, R16, R11, 0x2 ;  /* 0x0000000b10177211 */ /* 0x00bfce00078e10ff */
.L_x_5:
[----:B------:R-:W-:Y:S01]  /*03d0*/  ISETP.GT.U32.AND P0, PT, R3, 0x1ff, PT ;  /* 0x000001ff0300780c */ /* 0x000fe20003f04070 */
[----:B0-----:R-:W0:Y:S01]  /*03e0*/  LDCU UR4, c[0x0][0x398] ;  /* 0x00007300ff0477ac */ /* 0x001e220008000800 */
[----:B------:R-:W-:Y:S11]  /*03f0*/  BSSY.RECONVERGENT B0, `(.L_x_0) ;  /* 0x00000b2000007945 */ /* 0x000ff60003800200 */
[----:B------:R-:W-:Y:S05]  /*0400*/  @P0 BRA `(.L_x_1) ;  /* 0x0000000800c00947 */ /* 0x000fea0003800000 */
[C---:B------:R-:W-:Y:S01]  /*0410*/  LOP3.LUT R27, R19.reuse, 0x3, RZ, 0xc0, !PT ;  /* 0x00000003131b7812 */ /* 0x040fe200078ec0ff */
[----:B------:R-:W-:Y:S01]  /*0420*/  BSSY.RECONVERGENT B1, `(.L_x_2) ;  /* 0x0000047000017945 */ /* 0x000fe20003800200 */
[----:B------:R-:W-:Y:S01]  /*0430*/  ISETP.GE.U32.AND P0, PT, R19, 0x3, PT ;  /* 0x000000031300780c */ /* 0x000fe20003f06070 */
[----:B------:R-:W-:Y:S01]  /*0440*/  IMAD.MOV.U32 R33, RZ, RZ, R3 ;  /* 0x000000ffff217224 */ /* 0x000fe200078e0003 */
[----:B------:R-:W-:-:S13]  /*0450*/  ISETP.NE.AND P1, PT, R27, 0x3, PT ;  /* 0x000000031b00780c */ /* 0x000fda0003f25270 */
[----:B------:R-:W-:Y:S05]  /*0460*/  @!P1 BRA `(.L_x_3) ;  /* 0x0000000400089947 */ /* 0x000fea0003800000 */
[----:B------:R-:W1:Y:S01]  /*0470*/  LDC R25, c[0x0][0x398] ;  /* 0x0000e600ff197b82 */ /* 0x000e620000000800 */
[C---:B------:R-:W-:Y:S02]  /*0480*/  LOP3.LUT R15, R3.reuse, 0x3f, RZ, 0xc0, !PT ;  /* 0x0000003f030f7812 */ /* 0x040fe400078ec0ff */
[----:B------:R-:W-:Y:S02]  /*0490*/  SHF.R.U32.HI R26, RZ, 0x6, R3 ;  /* 0x00000006ff1a7819 */ /* 0x000fe40000011603 */
[----:B------:R-:W-:Y:S01]  /*04a0*/  LOP3.LUT R13, R3, 0x3f, RZ, 0xc0, !PT ;  /* 0x0000003f030d7812 */ /* 0x000fe200078ec0ff */
[----:B------:R-:W-:Y:S01]  /*04b0*/  IMAD R15, R4, 0x40, R15 ;  /* 0x00000040040f7824 */ /* 0x000fe200078e020f */
[----:B------:R-:W-:Y:S01]  /*04c0*/  IADD3 R12, PT, PT, R26, R21, RZ ;  /* 0x000000151a0c7210 */ /* 0x000fe20007ffe0ff */
[----:B------:R-:W2:Y:S02]  /*04d0*/  LDC.64 R10, c[0x0][0x380] ;  /* 0x0000e000ff0a7b82 */ /* 0x000ea40000000a00 */
[----:B------:R-:W-:-:S06]  /*04e0*/  IMAD R13, R2, 0x40, R13 ;  /* 0x00000040020d7824 */ /* 0x000fcc00078e020d */
[----:B------:R-:W3:Y:S01]  /*04f0*/  LDC.64 R8, c[0x0][0x388] ;  /* 0x0000e200ff087b82 */ /* 0x000ee20000000a00 */
[-C--:B-1----:R-:W-:Y:S02]  /*0500*/  IMAD R15, R15, R25.reuse, R12 ;  /* 0x000000190f0f7224 */ /* 0x082fe400078e020c */
[----:B------:R-:W-:Y:S02]  /*0510*/  IMAD R13, R12, R25, R13 ;  /* 0x000000190c0d7224 */ /* 0x000fe400078e020d */
[----:B--2---:R-:W-:-:S06]  /*0520*/  IMAD.WIDE.U32 R14, R15, 0x4, R10 ;  /* 0x000000040f0e7825 */ /* 0x004fcc00078e000a */
[----:B------:R-:W2:Y:S01]  /*0530*/  LDG.E R14, desc[UR8][R14.64] ;  /* 0x000000080e0e7981 */ /* 0x000ea2000c1e1900 */
[----:B---3--:R-:W-:-:S06]  /*0540*/  IMAD.WIDE R12, R13, 0x4, R8 ;  /* 0x000000040d0c7825 */ /* 0x008fcc00078e0208 */
[----:B------:R1:W3:Y:S01]  /*0550*/  LDG.E R12, desc[UR8][R12.64] ;  /* 0x000000080c0c7981 */ /* 0x0002e2000c1e1900 */
[----:B------:R-:W4:Y:S01]  /*0560*/  S2R R28, SR_CgaCtaId ;  /* 0x00000000001c7919 */ /* 0x000f220000008800 */
[----:B------:R-:W-:Y:S01]  /*0570*/  MOV R24, 0x400 ;  /* 0x0000040000187802 */ /* 0x000fe20000000f00 */
[----:B------:R-:W-:-:S03]  /*0580*/  IMAD.SHL.U32 R32, R3, 0x20, RZ ;  /* 0x0000002003207824 */ /* 0x000fc600078e00ff */
[C---:B------:R-:W-:Y:S01]  /*0590*/  IADD3 R31, PT, PT, R24.reuse, 0x4000, RZ ;  /* 0x00004000181f7810 */ /* 0x040fe20007ffe0ff */
[----:B------:R-:W-:Y:S01]  /*05a0*/  VIADD R29, R24, 0x4800 ;  /* 0x00004800181d7836 */ /* 0x000fe20000000000 */
[----:B------:R-:W-:Y:S01]  /*05b0*/  LOP3.LUT R33, R32, 0x7e0, RZ, 0xc0, !PT ;  /* 0x000007e020217812 */ /* 0x000fe200078ec0ff */
[----:B------:R-:W-:-:S05]  /*05c0*/  IMAD.SHL.U32 R30, R3, 0x4, RZ ;  /* 0x00000004031e7824 */ /* 0x000fca00078e00ff */
[----:B------:R-:W-:Y:S02]  /*05d0*/  LOP3.LUT R30, R30, 0xfc, RZ, 0xc0, !PT ;  /* 0x000000fc1e1e7812 */ /* 0x000fe400078ec0ff */
[C---:B----4-:R-:W-:Y:S02]  /*05e0*/  LEA R24, R28.reuse, R31, 0x18 ;  /* 0x0000001f1c187211 */ /* 0x050fe400078ec0ff */
[----:B------:R-:W-:Y:S02]  /*05f0*/  LEA R29, R28, R29, 0x18 ;  /* 0x0000001d1c1d7211 */ /* 0x000fe400078ec0ff */
[----:B------:R-:W-:-:S03]  /*0600*/  IADD3 R33, PT, PT, R24, R33, RZ ;  /* 0x0000002118217210 */ /* 0x000fc60007ffe0ff */
[C---:B------:R-:W-:Y:S02]  /*0610*/  IMAD R29, R26.reuse, 0x100, R29 ;  /* 0x000001001a1d7824 */ /* 0x040fe400078e021d */
[----:B-1----:R-:W-:-:S03]  /*0620*/  IMAD R13, R26, 0x4, R33 ;  /* 0x000000041a0d7824 */ /* 0x002fc600078e0221 */
[----:B------:R-:W-:Y:S02]  /*0630*/  IADD3 R29, PT, PT, R29, R30, RZ ;  /* 0x0000001e1d1d7210 */ /* 0x000fe40007ffe0ff */
[----:B------:R-:W-:Y:S01]  /*0640*/  ISETP.NE.AND P1, PT, R27, RZ, PT ;  /* 0x000000ff1b00720c */ /* 0x000fe20003f25270 */
[----:B------:R-:W-:Y:S01]  /*0650*/  IMAD.MOV.U32 R33, RZ, RZ, R5 ;  /* 0x000000ffff217224 */ /* 0x000fe200078e0005 */
[----:B--2---:R1:W-:Y:S04]  /*0660*/  STS [R13], R14 ;  /* 0x0000000e0d007388 */ /* 0x0043e80000000800 */
[----:B---3--:R1:W-:Y:S07]  /*0670*/  STS [R29], R12 ;  /* 0x0000000c1d007388 */ /* 0x0083ee0000000800 */
[----:B------:R-:W-:Y:S05]  /*0680*/  @!P1 BRA `(.L_x_3) ;  /* 0x0000000000809947 */ /* 0x000fea0003800000 */
[----:B------:R-:W-:Y:S01]  /*0690*/  ISETP.NE.AND P1, PT, R27, 0x1, PT ;  /* 0x000000011b00780c */ /* 0x000fe20003f25270 */
[----:B-1----:R-:W-:Y:S01]  /*06a0*/  IMAD.IADD R12, R6, 0x1, R21 ;  /* 0x00000001060c7824 */ /* 0x002fe200078e0215 */
[C---:B------:R-:W-:Y:S02]  /*06b0*/  LOP3.LUT R15, R5.reuse, 0x3f, RZ, 0xc0, !PT ;  /* 0x0000003f050f7812 */ /* 0x040fe400078ec0ff */
[----:B------:R-:W-:Y:S02]  /*06c0*/  LOP3.LUT R13, R5, 0x3f, RZ, 0xc0, !PT ;  /* 0x0000003f050d7812 */ /* 0x000fe400078ec0ff */
[----:B------:R-:W-:Y:S02]  /*06d0*/  LOP3.LUT R27, R7, 0x3f, RZ, 0xc0, !PT ;  /* 0x0000003f071b7812 */ /* 0x000fe400078ec0ff */
[----:B------:R-:W-:Y:S01]  /*06e0*/  LEA R15, R4, R15, 0x6 ;  /* 0x0000000f040f7211 */ /* 0x000fe200078e30ff */
[----:B------:R-:W-:Y:S02]  /*06f0*/  IMAD R13, R2, 0x40, R13 ;  /* 0x00000040020d7824 */ /* 0x000fe400078e020d */
[----:B------:R-:W-:-:S02]  /*0700*/  IMAD R28, R4, 0x40, R27 ;  /* 0x00000040041c7824 */ /* 0x000fc400078e021b */
[----:B------:R-:W-:Y:S01]  /*0710*/  @P1 IADD3 R14, PT, PT, R16, R21, RZ ;  /* 0x00000015100e1210 */ /* 0x000fe20007ffe0ff */
[----:B------:R-:W-:Y:S02]  /*0720*/  @P1 IMAD R26, R2, 0x40, R27 ;  /* 0x00000040021a1824 */ /* 0x000fe400078e021b */
[-C--:B------:R-:W-:Y:S02]  /*0730*/  IMAD R15, R15, R25.reuse, R12 ;  /* 0x000000190f0f7224 */ /* 0x080fe400078e020c */
[-C--:B------:R-:W-:Y:S02]  /*0740*/  IMAD R13, R12, R25.reuse, R13 ;  /* 0x000000190c0d7224 */ /* 0x080fe400078e020d */
[-C--:B------:R-:W-:Y:S02]  /*0750*/  @P1 IMAD R27, R28, R25.reuse, R14 ;  /* 0x000000191c1b1224 */ /* 0x080fe400078e020e */
[----:B------:R-:W-:Y:S02]  /*0760*/  @P1 IMAD R25, R14, R25, R26 ;  /* 0x000000190e191224 */ /* 0x000fe400078e021a */
[----:B------:R-:W-:-:S04]  /*0770*/  IMAD.WIDE.U32 R14, R15, 0x4, R10 ;  /* 0x000000040f0e7825 */ /* 0x000fc800078e000a */
[----:B------:R-:W-:Y:S02]  /*0780*/  IMAD.WIDE R12, R13, 0x4, R8 ;  /* 0x000000040d0c7825 */ /* 0x000fe400078e0208 */
[----:B------:R-:W2:Y:S02]  /*0790*/  LDG.E R14, desc[UR8][R14.64] ;  /* 0x000000080e0e7981 */ /* 0x000ea4000c1e1900 */
[----:B------:R-:W-:Y:S02]  /*07a0*/  @P1 IMAD.WIDE.U32 R10, R27, 0x4, R10 ;  /* 0x000000041b0a1825 */ /* 0x000fe400078e000a */
[----:B------:R-:W3:Y:S02]  /*07b0*/  LDG.E R12, desc[UR8][R12.64] ;  /* 0x000000080c0c7981 */ /* 0x000ee4000c1e1900 */
[----:B------:R-:W-:Y:S02]  /*07c0*/  @P1 IMAD.WIDE R8, R25, 0x4, R8 ;  /* 0x0000000419081825 */ /* 0x000fe400078e0208 */
[----:B------:R-:W4:Y:S04]  /*07d0*/  @P1 LDG.E R10, desc[UR8][R10.64] ;  /* 0x000000080a0a1981 */ /* 0x000f28000c1e1900 */
[----:B------:R-:W5:Y:S01]  /*07e0*/  @P1 LDG.E R9, desc[UR8][R8.64] ;  /* 0x0000000808091981 */ /* 0x000f62000c1e1900 */
[----:B------:R-:W-:-:S05]  /*07f0*/  IMAD.SHL.U32 R25, R5, 0x20, RZ ;  /* 0x0000002005197824 */ /* 0x000fca00078e00ff */
[----:B------:R-:W-:-:S04]  /*0800*/  LOP3.LUT R25, R25, 0x7e0, RZ, 0xc0, !PT ;  /* 0x000007e019197812 */ /* 0x000fc800078ec0ff */
[----:B------:R-:W-:-:S05]  /*0810*/  IADD3 R25, PT, PT, R24, R25, RZ ;  /* 0x0000001918197210 */ /* 0x000fca0007ffe0ff */
[----:B------:R-:W-:Y:S02]  /*0820*/  IMAD R25, R6, 0x4, R25 ;  /* 0x0000000406197824 */ /* 0x000fe400078e0219 */
[----:B------:R-:W-:Y:S01]  /*0830*/  IMAD.MOV.U32 R33, RZ, RZ, R7 ;  /* 0x000000ffff217224 */ /* 0x000fe200078e0007 */
[----:B------:R-:W-:Y:S02]  /*0840*/  @P1 IADD3 R33, PT, PT, R0, R7, RZ ;  /* 0x0000000700211210 */ /* 0x000fe40007ffe0ff */
[----:B--2---:R2:W-:Y:S04]  /*0850*/  STS [R25], R14 ;  /* 0x0000000e19007388 */ /* 0x0045e80000000800 */
[----:B---3--:R2:W-:Y:S04]  /*0860*/  STS [R17], R12 ;  /* 0x0000000c11007388 */ /* 0x0085e80000000800 */
[----:B----4-:R2:W-:Y:S04]  /*0870*/  @P1 STS [R23], R10 ;  /* 0x0000000a17001388 */ /* 0x0105e80000000800 */
[----:B-----5:R2:W-:Y:S02]  /*0880*/  @P1 STS [R18], R9 ;  /* 0x0000000912001388 */ /* 0x0205e40000000800 */
.L_x_3:
[----:B0-----:R-:W-:Y:S05]  /*0890*/  BSYNC.RECONVERGENT B1 ;  /* 0x0000000000017941 */ /* 0x001fea0003800200 */
.L_x_2:
[----:B------:R-:W-:Y:S05]  /*08a0*/  @!P0 BRA `(.L_x_1) ;  /* 0x0000000400988947 */ /* 0x000fea0003800000 */
[----:B--2---:R-:W0:Y:S01]  /*08b0*/  S2R R9, SR_CgaCtaId ;  /* 0x0000000000097919 */ /* 0x004e220000008800 */
[----:B------:R-:W-:Y:S01]  /*08c0*/  MOV R8, 0x400 ;  /* 0x0000040000087802 */ /* 0x000fe20000000f00 */
[C-C-:B-1----:R-:W-:Y:S01]  /*08d0*/  IMAD R29, R0.reuse, 0x3, R33.reuse ;  /* 0x00000003001d7824 */ /* 0x142fe200078e0221 */
[C---:B------:R-:W-:Y:S01]  /*08e0*/  LEA R27, R0.reuse, R33, 0x1 ;  /* 0x00000021001b7211 */ /* 0x040fe200078e08ff */
[----:B------:R-:W-:Y:S02]  /*08f0*/  IMAD.IADD R31, R0, 0x1, R33 ;  /* 0x00000001001f7824 */ /* 0x000fe400078e0221 */
[C---:B------:R-:W-:Y:S02]  /*0900*/  VIADD R26, R8.reuse, 0x4000 ;  /* 0x00004000081a7836 */ /* 0x040fe40000000000 */
[----:B------:R-:W-:-:S03]  /*0910*/  VIADD R28, R8, 0x4800 ;  /* 0x00004800081c7836 */ /* 0x000fc60000000000 */
[C---:B0-----:R-:W-:Y:S02]  /*0920*/  LEA R26, R9.reuse, R26, 0x18 ;  /* 0x0000001a091a7211 */ /* 0x041fe400078ec0ff */
[----:B------:R-:W-:-:S07]  /*0930*/  LEA R28, R9, R28, 0x18 ;  /* 0x0000001c091c7211 */ /* 0x000fce00078ec0ff */
.L_x_4:
[----:B----4-:R-:W-:Y:S01]  /*0940*/  LOP3.LUT R15, R33, 0x3f, RZ, 0xc0, !PT ;  /* 0x0000003f210f7812 */ /* 0x010fe200078ec0ff */
[----:B------:R-:W0:Y:S01]  /*0950*/  LDC.64 R8, c[0x0][0x380] ;  /* 0x0000e000ff087b82 */ /* 0x000e220000000a00 */
[----:B------:R-:W-:-:S03]  /*0960*/  SHF.R.U32.HI R30, RZ, 0x6, R33 ;  /* 0x00000006ff1e7819 */ /* 0x000fc60000011621 */
[----:B------:R-:W-:Y:S01]  /*0970*/  IMAD R11, R4, 0x40, R15 ;  /* 0x00000040040b7824 */ /* 0x000fe200078e020f */
[----:B------:R-:W-:-:S05]  /*0980*/  IADD3 R14, PT, PT, R30, R21, RZ ;  /* 0x000000151e0e7210 */ /* 0x000fca0007ffe0ff */
[----:B------:R-:W-:Y:S02]  /*0990*/  IMAD R13, R11, UR4, R14 ;  /* 0x000000040b0d7c24 */ /* 0x000fe4000f8e020e */
[----:B------:R-:W1:Y:S01]  /*09a0*/  LDC.64 R10, c[0x0][0x388] ;  /* 0x0000e200ff0a7b82 */ /* 0x000e620000000a00 */
[----:B------:R-:W-:Y:S02]  /*09b0*/  LOP3.LUT R35, R31, 0x3f, RZ, 0xc0, !PT ;  /* 0x0000003f1f237812 */ /* 0x000fe400078ec0ff */
[----:B------:R-:W-:Y:S01]  /*09c0*/  SHF.R.U32.HI R32, RZ, 0x6, R31 ;  /* 0x00000006ff207819 */ /* 0x000fe2000001161f */
[----:B------:R-:W-:Y:S01]  /*09d0*/  IMAD R15, R2, 0x40, R15 ;  /* 0x00000040020f7824 */ /* 0x000fe200078e020f */
[----:B------:R-:W-:-:S03]  /*09e0*/  LEA R25, R4, R35, 0x6 ;  /* 0x0000002304197211 */ /* 0x000fc600078e30ff */
[----:B------:R-:W-:Y:S02]  /*09f0*/  IMAD.IADD R34, R32, 0x1, R21 ;  /* 0x0000000120227824 */ /* 0x000fe400078e0215 */
[----:B------:R-:W-:Y:S02]  /*0a00*/  IMAD R15, R14, UR4, R15 ;  /* 0x000000040e0f7c24 */ /* 0x000fe4000f8e020f */
[----:B0-----:R-:W-:-:S04]  /*0a10*/  IMAD.WIDE.U32 R12, R13, 0x4, R8 ;  /* 0x000000040d0c7825 */ /* 0x001fc800078e0008 */
[----:B------:R-:W-:Y:S02]  /*0a20*/  IMAD R25, R25, UR4, R34 ;  /* 0x0000000419197c24 */ /* 0x000fe4000f8e0222 */
[----:B------:R0:W2:Y:S02]  /*0a30*/  LDG.E R12, desc[UR8][R12.64] ;  /* 0x000000080c0c7981 */ /* 0x0000a4000c1e1900 */
[----:B------:R-:W-:-:S04]  /*0a40*/  IMAD.WIDE.U32 R24, R25, 0x4, R8 ;  /* 0x0000000419187825 */ /* 0x000fc800078e0008 */
[----:B-1----:R-:W-:Y:S01]  /*0a50*/  IMAD.WIDE R14, R15, 0x4, R10 ;  /* 0x000000040f0e7825 */ /* 0x002fe200078e020a */
[----:B------:R-:W3:Y:S05]  /*0a60*/  LDG.E R36, desc[UR8][R24.64] ;  /* 0x0000000818247981 */ /* 0x000eea000c1e1900 */
[----:B------:R1:W4:Y:S01]  /*0a70*/  LDG.E R14, desc[UR8][R14.64] ;  /* 0x000000080e0e7981 */ /* 0x000322000c1e1900 */
[----:B0-----:R-:W-:-:S04]  /*0a80*/  SHF.L.U32 R13, R33, 0x5, RZ ;  /* 0x00000005210d7819 */ /* 0x001fc800000006ff */
[----:B------:R-:W-:-:S05]  /*0a90*/  LOP3.LUT R13, R13, 0x7e0, RZ, 0xc0, !PT ;  /* 0x000007e00d0d7812 */ /* 0x000fca00078ec0ff */
[----:B------:R-:W-:Y:S02]  /*0aa0*/  IMAD.IADD R13, R26, 0x1, R13 ;  /* 0x000000011a0d7824 */ /* 0x000fe400078e020d */
[----:B-1----:R-:W-:-:S03]  /*0ab0*/  IMAD.SHL.U32 R15, R33, 0x4, RZ ;  /* 0x00000004210f7824 */ /* 0x002fc600078e00ff */
[C---:B------:R-:W-:Y:S02]  /*0ac0*/  LEA R37, R30.reuse, R13, 0x2 ;  /* 0x0000000d1e257211 */ /* 0x040fe400078e10ff */
[----:B------:R-:W-:Y:S02]  /*0ad0*/  LEA R13, R30, R28, 0x8 ;  /* 0x0000001c1e0d7211 */ /* 0x000fe400078e40ff */
[----:B------:R-:W-:Y:S01]  /*0ae0*/  LOP3.LUT R30, R15, 0xfc, RZ, 0xc0, !PT ;  /* 0x000000fc0f1e7812 */ /* 0x000fe200078ec0ff */
[C---:B------:R-:W-:Y:S01]  /*0af0*/  IMAD.SHL.U32 R15, R31.reuse, 0x20, RZ ;  /* 0x000000201f0f7824 */ /* 0x040fe200078e00ff */
[----:B------:R-:W-:Y:S01]  /*0b00*/  SHF.L.U32 R24, R31, 0x2, RZ ;  /* 0x000000021f187819 */ /* 0x000fe200000006ff */
[----:B------:R-:W-:-:S03]  /*0b10*/  IMAD R35, R2, 0x40, R35 ;  /* 0x0000004002237824 */ /* 0x000fc600078e0223 */
[----:B------:R-:W-:Y:S01]  /*0b20*/  LOP3.LUT R15, R15, 0x7e0, RZ, 0xc0, !PT ;  /* 0x000007e00f0f7812 */ /* 0x000fe200078ec0ff */
[----:B------:R-:W-:Y:S01]  /*0b30*/  IMAD R25, R34, UR4, R35 ;  /* 0x0000000422197c24 */ /* 0x000fe2000f8e0223 */
[----:B------:R-:W-:Y:S02]  /*0b40*/  IADD3 R13, PT, PT, R13, R30, RZ ;  /* 0x0000001e0d0d7210 */ /* 0x000fe40007ffe0ff */
[----:B------:R-:W-:Y:S01]  /*0b50*/  LOP3.LUT R35, R24, 0xfc, RZ, 0xc0, !PT ;  /* 0x000000fc18237812 */ /* 0x000fe200078ec0ff */
[----:B------:R-:W-:Y:S01]  /*0b60*/  IMAD.IADD R15, R26, 0x1, R15 ;  /* 0x000000011a0f7824 */ /* 0x000fe200078e020f */
[----:B------:R-:W-:-:S05]  /*0b70*/  LEA R30, R32, R28, 0x8 ;  /* 0x0000001c201e7211 */ /* 0x000fca00078e40ff */
[----:B------:R-:W-:Y:S01]  /*0b80*/  IMAD.IADD R30, R30, 0x1, R35 ;  /* 0x000000011e1e7824 */ /* 0x000fe200078e0223 */
[----:B------:R-:W-:Y:S02]  /*0b90*/  LEA R35, R32, R15, 0x2 ;  /* 0x0000000f20237211 */ /* 0x000fe400078e10ff */
[----:B------:R-:W-:Y:S02]  /*0ba0*/  LOP3.LUT R15, R27, 0x3f, RZ, 0xc0, !PT ;  /* 0x0000003f1b0f7812 */ /* 0x000fe400078ec0ff */
[----:B------:R-:W-:Y:S02]  /*0bb0*/  SHF.R.U32.HI R32, RZ, 0x6, R27 ;  /* 0x00000006ff207819 */ /* 0x000fe4000001161b */
[----:B------:R-:W-:Y:S01]  /*0bc0*/  SHF.R.U32.HI R34, RZ, 0x6, R29 ;  /* 0x00000006ff227819 */ /* 0x000fe2000001161d */
[----:B------:R-:W-:-:S06]  /*0bd0*/  IMAD.WIDE R24, R25, 0x4, R10 ;  /* 0x0000000419187825 */ /* 0x000fcc00078e020a */
[----:B------:R-:W5:Y:S04]  /*0be0*/  LDG.E R25, desc[UR8][R24.64] ;  /* 0x0000000818197981 */ /* 0x000f68000c1e1900 */
[----:B--2---:R0:W-:Y:S02]  /*0bf0*/  STS [R37], R12 ;  /* 0x0000000c25007388 */ /* 0x0041e40000000800 */
[----:B0-----:R-:W-:Y:S01]  /*0c00*/  IADD3 R12, PT, PT, R32, R21, RZ ;  /* 0x00000015200c7210 */ /* 0x001fe20007ffe0ff */
[--C-:B------:R-:W-:Y:S01]  /*0c10*/  IMAD R37, R4, 0x40, R15.reuse ;  /* 0x0000004004257824 */ /* 0x100fe200078e020f */
[----:B----4-:R0:W-:Y:S01]  /*0c20*/  STS [R13], R14 ;  /* 0x0000000e0d007388 */ /* 0x0101e20000000800 */
[----:B------:R-:W-:Y:S02]  /*0c30*/  IMAD R15, R2, 0x40, R15 ;  /* 0x00000040020f7824 */ /* 0x000fe400078e020f */
[----:B------:R-:W-:Y:S01]  /*0c40*/  IMAD R37, R37, UR4, R12 ;  /* 0x0000000425257c24 */ /* 0x000fe2000f8e020c */
[----:B---3--:R1:W-:Y:S01]  /*0c50*/  STS [R35], R36 ;  /* 0x0000002423007388 */ /* 0x0083e20000000800 */
[----:B------:R-:W-:-:S02]  /*0c60*/  IMAD R15, R12, UR4, R15 ;  /* 0x000000040c0f7c24 */ /* 0x000fc4000f8e020f */
[----:B0-----:R-:W-:Y:S01]  /*0c70*/  IMAD.WIDE.U32 R12, R37, 0x4, R8 ;  /* 0x00000004250c7825 */ /* 0x001fe200078e0008 */
[----:B-1----:R-:W-:-:S03]  /*0c80*/  LOP3.LUT R35, R29, 0x3f, RZ, 0xc0, !PT ;  /* 0x0000003f1d237812 */ /* 0x002fc600078ec0ff */
[----:B------:R-:W-:Y:S02]  /*0c90*/  IMAD.WIDE R14, R15, 0x4, R10 ;  /* 0x000000040f0e7825 */ /* 0x000fe400078e020a */
[----:B------:R0:W2:Y:S01]  /*0ca0*/  LDG.E R12, desc[UR8][R12.64] ;  /* 0x000000080c0c7981 */ /* 0x0000a2000c1e1900 */
[----:B------:R-:W-:Y:S01]  /*0cb0*/  LEA R36, R4, R35, 0x6 ;  /* 0x0000002304247211 */ /* 0x000fe200078e30ff */
[----:B------:R-:W-:Y:S01]  /*0cc0*/  IMAD R37, R2, 0x40, R35 ;  /* 0x0000004002257824 */ /* 0x000fe200078e0223 */
[----:B------:R-:W-:Y:S01]  /*0cd0*/  IADD3 R35, PT, PT, R34, R21, RZ ;  /* 0x0000001522237210 */ /* 0x000fe20007ffe0ff */
[----:B------:R1:W3:Y:S04]  /*0ce0*/  LDG.E R14, desc[UR8][R14.64] ;  /* 0x000000080e0e7981 */ /* 0x0002e8000c1e1900 */
[----:B------:R-:W-:-:S02]  /*0cf0*/  IMAD R36, R36, UR4, R35 ;  /* 0x0000000424247c24 */ /* 0x000fc4000f8e0223 */
[----:B------:R-:W-:Y:S02]  /*0d00*/  IMAD R37, R35, UR4, R37 ;  /* 0x0000000423257c24 */ /* 0x000fe4000f8e0225 */
[----:B------:R-:W-:-:S04]  /*0d10*/  IMAD.WIDE.U32 R8, R36, 0x4, R8 ;  /* 0x0000000424087825 */ /* 0x000fc800078e0008 */
[----:B------:R-:W-:Y:S02]  /*0d20*/  IMAD.WIDE R10, R37, 0x4, R10 ;  /* 0x00000004250a7825 */ /* 0x000fe400078e020a */
[----:B------:R4:W3:Y:S04]  /*0d30*/  LDG.E R8, desc[UR8][R8.64] ;  /* 0x0000000808087981 */ /* 0x0008e8000c1e1900 */
[----:B------:R-:W3:Y:S01]  /*0d40*/  LDG.E R10, desc[UR8][R10.64] ;  /* 0x000000080a0a7981 */ /* 0x000ee2000c1e1900 */
[----:B0-----:R-:W-:Y:S01]  /*0d50*/  IMAD.SHL.U32 R13, R27, 0x20, RZ ;  /* 0x000000201b0d7824 */ /* 0x001fe200078e00ff */
[----:B------:R-:W-:-:S04]  /*0d60*/  SHF.L.U32 R24, R29, 0x5, RZ ;  /* 0x000000051d187819 */ /* 0x000fc800000006ff */
[----:B------:R-:W-:Y:S01]  /*0d70*/  LOP3.LUT R13, R13, 0x7e0, RZ, 0xc0, !PT ;  /* 0x000007e00d0d7812 */ /* 0x000fe200078ec0ff */
[----:B------:R-:W-:Y:S01]  /*0d80*/  IMAD.SHL.U32 R36, R29, 0x4, RZ ;  /* 0x000000041d247824 */ /* 0x000fe200078e00ff */
[----:B-1----:R-:W-:-:S03]  /*0d90*/  SHF.L.U32 R15, R27, 0x2, RZ ;  /* 0x000000021b0f7819 */ /* 0x002fc600000006ff */
[----:B------:R-:W-:Y:S01]  /*0da0*/  IMAD.IADD R13, R26, 0x1, R13 ;  /* 0x000000011a0d7824 */ /* 0x000fe200078e020d */
[----:B------:R-:W-:Y:S01]  /*0db0*/  LOP3.LUT R35, R24, 0x7e0, RZ, 0xc0, !PT ;  /* 0x000007e018237812 */ /* 0x000fe200078ec0ff */
[--C-:B----4-:R-:W-:Y:S01]  /*0dc0*/  IMAD R9, R34, 0x100, R28.reuse ;  /* 0x0000010022097824 */ /* 0x110fe200078e021c */
[----:B------:R-:W-:Y:S02]  /*0dd0*/  LOP3.LUT R15, R15, 0xfc, RZ, 0xc0, !PT ;  /* 0x000000fc0f0f7812 */ /* 0x000fe400078ec0ff */
[C---:B------:R-:W-:Y:S01]  /*0de0*/  LEA R13, R32.reuse, R13, 0x2 ;  /* 0x0000000d200d7211 */ /* 0x040fe200078e10ff */
[----:B------:R-:W-:Y:S01]  /*0df0*/  IMAD R32, R32, 0x100, R28 ;  /* 0x0000010020207824 */ /* 0x000fe200078e021c */
[----:B------:R-:W-:Y:S02]  /*0e00*/  IADD3 R35, PT, PT, R26, R35, RZ ;  /* 0x000000231a237210 */ /* 0x000fe40007ffe0ff */
[----:B------:R-:W-:Y:S02]  /*0e10*/  LOP3.LUT R36, R36, 0xfc, RZ, 0xc0, !PT ;  /* 0x000000fc24247812 */ /* 0x000fe400078ec0ff */
[----:B------:R-:W-:Y:S01]  /*0e20*/  IADD3 R15, PT, PT, R32, R15, RZ ;  /* 0x0000000f200f7210 */ /* 0x000fe20007ffe0ff */
[----:B------:R-:W-:Y:S01]  /*0e30*/  IMAD R35, R34, 0x4, R35 ;  /* 0x0000000422237824 */ /* 0x000fe200078e0223 */
[----:B------:R-:W-:Y:S01]  /*0e40*/  IADD3 R9, PT, PT, R9, R36, RZ ;  /* 0x0000002409097210 */ /* 0x000fe20007ffe0ff */
[----:B-----5:R4:W-:Y:S01]  /*0e50*/  STS [R30], R25 ;  /* 0x000000191e007388 */ /* 0x0209e20000000800 */
[----:B------:R-:W-:-:S04]  /*0e60*/  IADD3 R33, PT, PT, R0, R33, R0 ;  /* 0x0000002100217210 */ /* 0x000fc80007ffe000 */
[----:B------:R-:W-:-:S04]  /*0e70*/  IADD3 R33, PT, PT, R0, R33, R0 ;  /* 0x0000002100217210 */ /* 0x000fc80007ffe000 */
[----:B------:R-:W-:Y:S01]  /*0e80*/  ISETP.GE.U32.AND P0, PT, R33, 0x200, PT ;  /* 0x000002002100780c */ /* 0x000fe20003f06070 */
[C---:B------:R-:W-:Y:S01]  /*0e90*/  IMAD R27, R0.reuse, 0x4, R27 ;  /* 0x00000004001b7824 */ /* 0x040fe200078e021b */
[C---:B------:R-:W-:Y:S01]  /*0ea0*/  LEA R29, R0.reuse, R29, 0x2 ;  /* 0x0000001d001d7211 */ /* 0x040fe200078e10ff */
[----:B------:R-:W-:Y:S01]  /*0eb0*/  IMAD R31, R0, 0x4, R31 ;  /* 0x00000004001f7824 */ /* 0x000fe200078e021f */
[----:B--2---:R4:W-:Y:S04]  /*0ec0*/  STS [R13], R12 ;  /* 0x0000000c0d007388 */ /* 0x0049e80000000800 */
[----:B---3--:R4:W-:Y:S04]  /*0ed0*/  STS [R15], R14 ;  /* 0x0000000e0f007388 */ /* 0x0089e80000000800 */
[----:B------:R4:W-:Y:S04]  /*0ee0*/  STS [R35], R8 ;  /* 0x0000000823007388 */ /* 0x0009e80000000800 */
[----:B------:R4:W-:Y:S01]  /*0ef0*/  STS [R9], R10 ;  /* 0x0000000a09007388 */ /* 0x0009e20000000800 */
[----:B------:R-:W-:Y:S05]  /*0f00*/  @!P0 BRA `(.L_x_4) ;  /* 0xfffffff8008c8947 */ /* 0x000fea000383ffff */
.L_x_1:
[----:B0-----:R-:W-:Y:S05]  /*0f10*/  BSYNC.RECONVERGENT B0 ;  /* 0x0000000000007941 */ /* 0x001fea0003800200 */
.L_x_0:
[----:B----4-:R-:W0:Y:S01]  /*0f20*/  S2R R8, SR_CgaCtaId ;  /* 0x0000000000087919 */ /* 0x010e220000008800 */
[----:B--2---:R-:W-:Y:S01]  /*0f30*/  MOV R9, 0x400 ;  /* 0x0000040000097802 */ /* 0x004fe20000000f00 */
[C---:B------:R-:W-:Y:S01]  /*0f40*/  IMAD R32, R21.reuse, 0x100, R22 ;  /* 0x0000010015207824 */ /* 0x040fe200078e0216 */
[C---:B------:R-:W-:Y:S01]  /*0f50*/  LEA R31, R21.reuse, R20, 0x2 ;  /* 0x00000014151f7211 */ /* 0x040fe200078e10ff */
[----:B------:R-:W-:Y:S01]  /*0f60*/  BAR.SYNC.DEFER_BLOCKING 0x0 ;  /* 0x0000000000007b1d */ /* 0x000fe20000010000 */
[----:B------:R-:W-:-:S05]  /*0f70*/  IADD3 R21, PT, PT, R21, 0x8, RZ ;  /* 0x0000000815157810 */ /* 0x000fca0007ffe0ff */
[----:B------:R-:W2:Y:S01]  /*0f80*/  LDCU UR4, c[0x0][0x398] ;  /* 0x00007300ff0477ac */ /* 0x000ea20008000800 */
[----:B------:R-:W-:Y:S01]  /*0f90*/  LDS R33, [R32] ;  /* 0x0000000020217984 */ /* 0x000fe20000000800 */
[----:B--2---:R-:W-:Y:S02]  /*0fa0*/  ISETP.GE.AND P0, PT, R21, UR4, PT ;  /* 0x0000000415007c0c */ /* 0x004fe4000bf06270 */
[----:B0-----:R-:W-:Y:S01]  /*0fb0*/  LEA R9, R8, R9, 0x18 ;  /* 0x0000000908097211 */ /* 0x001fe200078ec0ff */
[----:B------:R-:W-:Y:S03]  /*0fc0*/  LDS R35, [R32+0x100] ;  /* 0x0001000020237984 */ /* 0x000fe60000000800 */
[----:B------:R-:W-:Y:S01]  /*0fd0*/  LEA R9, R4, R9, 0xe ;  /* 0x0000000904097211 */ /* 0x000fe200078e70ff */
[----:B------:R-:W-:Y:S04]  /*0fe0*/  LDS R34, [R32+0x200] ;  /* 0x0002000020227984 */ /* 0x000fe80000000800 */
[----:B------:R-:W-:Y:S01]  /*0ff0*/  IMAD R24, R2, 0x100, R9 ;  /* 0x0000010002187824 */ /* 0x000fe200078e0209 */
[----:B------:R-:W-:Y:S04]  /*1000*/  LDS R26, [R32+0x300] ;  /* 0x00030000201a7984 */ /* 0x000fe80000000800 */
[----:B------:R-:W-:Y:S04]  /*1010*/  LDS.128 R8, [R31] ;  /* 0x000000001f087984 */ /* 0x000fe80000000c00 */
[----:B-1----:R-:W0:Y:S04]  /*1020*/  LDS R29, [R24] ;  /* 0x00000000181d7984 */ /* 0x002e280000000800 */
[----:B------:R-:W-:Y:S04]  /*1030*/  LDS R25, [R32+0x400] ;  /* 0x0004000020197984 */ /* 0x000fe80000000800 */
[----:B------:R-:W1:Y:S04]  /*1040*/  LDS.128 R12, [R31+0x10] ;  /* 0x000010001f0c7984 */ /* 0x000e680000000c00 */
[----:B------:R-:W2:Y:S04]  /*1050*/  LDS R28, [R32+0x500] ;  /* 0x00050000201c7984 */ /* 0x000ea80000000800 */
[----:B------:R-:W3:Y:S04]  /*1060*/  LDS R27, [R32+0x600] ;  /* 0x00060000201b7984 */ /* 0x000ee80000000800 */
[----:B------:R-:W4:Y:S01]  /*1070*/  LDS R30, [R32+0x700] ;  /* 0x00070000201e7984 */ /* 0x000f220000000800 */
[----:B0-----:R-:W-:-:S04]  /*1080*/  FFMA R8, R8, R33, R29 ;  /* 0x0000002108087223 */ /* 0x001fc8000000001d */
[----:B------:R-:W-:-:S04]  /*1090*/  FFMA R9, R35, R9, R8 ;  /* 0x0000000923097223 */ /* 0x000fc80000000008 */
[----:B------:R-:W-:-:S04]  /*10a0*/  FFMA R9, R34, R10, R9 ;  /* 0x0000000a22097223 */ /* 0x000fc80000000009 */
[----:B------:R-:W-:-:S04]  /*10b0*/  FFMA R9, R26, R11, R9 ;  /* 0x0000000b1a097223 */ /* 0x000fc80000000009 */
[----:B-1----:R-:W-:-:S04]  /*10c0*/  FFMA R9, R12, R25, R9 ;  /* 0x000000190c097223 */ /* 0x002fc80000000009 */
[----:B--2---:R-:W-:-:S04]  /*10d0*/  FFMA R28, R28, R13, R9 ;  /* 0x0000000d1c1c7223 */ /* 0x004fc80000000009 */
[----:B---3--:R-:W-:-:S04]  /*10e0*/  FFMA R27, R27, R14, R28 ;  /* 0x0000000e1b1b7223 */ /* 0x008fc8000000001c */
[----:B----4-:R-:W-:-:S05]  /*10f0*/  FFMA R15, R30, R15, R27 ;  /* 0x0000000f1e0f7223 */ /* 0x010fca000000001b */
[----:B------:R0:W-:Y:S01]  /*1100*/  STS [R24], R15 ;  /* 0x0000000f18007388 */ /* 0x0001e20000000800 */
[----:B------:R-:W-:Y:S06]  /*1110*/  BAR.SYNC.DEFER_BLOCKING 0x0 ;  /* 0x0000000000007b1d */ /* 0x000fec0000010000 */
[----:B------:R-:W-:Y:S05]  /*1120*/  @!P0 BRA `(.L_x_5) ;  /* 0xfffffff000a88947 */ /* 0x000fea000383ffff */
[----:B------:R-:W-:Y:S05]  /*1130*/  EXIT ;  /* 0x000000000000794d */ /* 0x000fea0003800000 */
.L_x_6:
[----:B------:R-:W-:-:S00]  /*1140*/  BRA `(.L_x_6) ;  /* 0xfffffffc00fc7947 */ /* 0x000fc0000383ffff */
[----:B------:R-:W-:-:S00]  /*1150*/  NOP ;  /* 0x0000000000007918 */ /* 0x000fc00000000000 */
        /* <DEDUP_REMOVED lines=10> */
.L_x_7:


//--------------------- .nv.shared._Z13matrixMulCUDAPfS_S_i --------------------------
	.section	.nv.shared._Z13matrixMulCUDAPfS_S_i,"aw",@nobits
	.sectionflags	@""
	.align	4
.nv.shared._Z13matrixMulCUDAPfS_S_i:
	.zero		21504


//--------------------- .nv.shared.reserved.0     --------------------------
	.section	.nv.shared.reserved.0,"aw",@nobits
	.weak		__nv_reservedSMEM_offset_0_alias
	.size		__nv_reservedSMEM_offset_0_alias, 0, 64
	.other		__nv_reservedSMEM_offset_0_alias,@"STO_CUDA_RESERVED_SHARED STV_DEFAULT"
__nv_reservedSMEM_offset_0_alias:
	.zero		0
	.zero		64


//--------------------- .nv.constant0._Z13matrixMulCUDAPfS_S_i --------------------------
	.section	.nv.constant0._Z13matrixMulCUDAPfS_S_i,"a",@progbits
	.sectionflags	@""
	.align	4
.nv.constant0._Z13matrixMulCUDAPfS_S_i:
	.zero		924


//--------------------- SYMBOLS --------------------------

	.type		.nv.reservedSmem.offset0,@object
	.size		.nv.reservedSmem.offset0,0x4
	.type		.nv.reservedSmem.cap,@object
	.size		.nv.reservedSmem.cap,0x4
